//
// Generated by NVIDIA NVVM Compiler
//
// Compiler Build ID: CL-36424714
// Cuda compilation tools, release 13.0, V13.0.88
// Based on NVVM 20.0.0
//

.version 9.0
.target sm_100
.address_size 64

	// .globl	_Z12matmulKernelPfS_S_i
// _ZZ12matmulKernelPfS_S_iE8ASharedT has been demoted
// _ZZ12matmulKernelPfS_S_iE8BSharedT has been demoted

.visible .entry _Z12matmulKernelPfS_S_i(
	.param .u64 .ptr .align 1 _Z12matmulKernelPfS_S_i_param_0,
	.param .u64 .ptr .align 1 _Z12matmulKernelPfS_S_i_param_1,
	.param .u64 .ptr .align 1 _Z12matmulKernelPfS_S_i_param_2,
	.param .u32 _Z12matmulKernelPfS_S_i_param_3
)
{
	.reg .pred 	%p<2>;
	.reg .b32 	%r<30>;
	.reg .b32 	%f<102>;
	.reg .b64 	%rd<12>;
	// demoted variable
	.shared .align 4 .b8 _ZZ12matmulKernelPfS_S_iE8ASharedT[4096];
	// demoted variable
	.shared .align 4 .b8 _ZZ12matmulKernelPfS_S_iE8BSharedT[4096];
	ld.param.u64 	%rd4, [_Z12matmulKernelPfS_S_i_param_0];
	ld.param.u64 	%rd5, [_Z12matmulKernelPfS_S_i_param_1];
	ld.param.u64 	%rd3, [_Z12matmulKernelPfS_S_i_param_2];
	ld.param.u32 	%r14, [_Z12matmulKernelPfS_S_i_param_3];
	cvta.to.global.u64 	%rd1, %rd5;
	cvta.to.global.u64 	%rd2, %rd4;
	mov.u32 	%r1, %tid.y;
	mov.u32 	%r2, %tid.x;
	mov.u32 	%r15, %nctaid.x;
	shl.b32 	%r16, %r1, 7;
	mov.u32 	%r17, _ZZ12matmulKernelPfS_S_iE8ASharedT;
	add.s32 	%r3, %r17, %r16;
	shl.b32 	%r18, %r2, 2;
	add.s32 	%r4, %r3, %r18;
	mov.u32 	%r19, _ZZ12matmulKernelPfS_S_iE8BSharedT;
	add.s32 	%r6, %r19, %r18;
	add.s32 	%r5, %r6, %r16;
	neg.s32 	%r29, %r15;
	mad.lo.s32 	%r28, %r1, %r14, %r2;
	shl.b32 	%r20, %r14, 5;
	add.s32 	%r9, %r20, 32;
	mov.f32 	%f101, 0f00000000;
$L__BB0_1:
	mul.wide.s32 	%rd6, %r28, 4;
	add.s64 	%rd7, %rd2, %rd6;
	ld.global.f32 	%f4, [%rd7];
	st.shared.f32 	[%r4], %f4;
	add.s64 	%rd8, %rd1, %rd6;
	ld.global.f32 	%f5, [%rd8];
	st.shared.f32 	[%r5], %f5;
	bar.sync 	0;
	ld.shared.f32 	%f6, [%r3];
	ld.shared.f32 	%f7, [%r6];
	fma.rn.f32 	%f8, %f6, %f7, %f101;
	ld.shared.f32 	%f9, [%r3+4];
	ld.shared.f32 	%f10, [%r6+128];
	fma.rn.f32 	%f11, %f9, %f10, %f8;
	ld.shared.f32 	%f12, [%r3+8];
	ld.shared.f32 	%f13, [%r6+256];
	fma.rn.f32 	%f14, %f12, %f13, %f11;
	ld.shared.f32 	%f15, [%r3+12];
	ld.shared.f32 	%f16, [%r6+384];
	fma.rn.f32 	%f17, %f15, %f16, %f14;
	ld.shared.f32 	%f18, [%r3+16];
	ld.shared.f32 	%f19, [%r6+512];
	fma.rn.f32 	%f20, %f18, %f19, %f17;
	ld.shared.f32 	%f21, [%r3+20];
	ld.shared.f32 	%f22, [%r6+640];
	fma.rn.f32 	%f23, %f21, %f22, %f20;
	ld.shared.f32 	%f24, [%r3+24];
	ld.shared.f32 	%f25, [%r6+768];
	fma.rn.f32 	%f26, %f24, %f25, %f23;
	ld.shared.f32 	%f27, [%r3+28];
	ld.shared.f32 	%f28, [%r6+896];
	fma.rn.f32 	%f29, %f27, %f28, %f26;
	ld.shared.f32 	%f30, [%r3+32];
	ld.shared.f32 	%f31, [%r6+1024];
	fma.rn.f32 	%f32, %f30, %f31, %f29;
	ld.shared.f32 	%f33, [%r3+36];
	ld.shared.f32 	%f34, [%r6+1152];
	fma.rn.f32 	%f35, %f33, %f34, %f32;
	ld.shared.f32 	%f36, [%r3+40];
	ld.shared.f32 	%f37, [%r6+1280];
	fma.rn.f32 	%f38, %f36, %f37, %f35;
	ld.shared.f32 	%f39, [%r3+44];
	ld.shared.f32 	%f40, [%r6+1408];
	fma.rn.f32 	%f41, %f39, %f40, %f38;
	ld.shared.f32 	%f42, [%r3+48];
	ld.shared.f32 	%f43, [%r6+1536];
	fma.rn.f32 	%f44, %f42, %f43, %f41;
	ld.shared.f32 	%f45, [%r3+52];
	ld.shared.f32 	%f46, [%r6+1664];
	fma.rn.f32 	%f47, %f45, %f46, %f44;
	ld.shared.f32 	%f48, [%r3+56];
	ld.shared.f32 	%f49, [%r6+1792];
	fma.rn.f32 	%f50, %f48, %f49, %f47;
	ld.shared.f32 	%f51, [%r3+60];
	ld.shared.f32 	%f52, [%r6+1920];
	fma.rn.f32 	%f53, %f51, %f52, %f50;
	ld.shared.f32 	%f54, [%r3+64];
	ld.shared.f32 	%f55, [%r6+2048];
	fma.rn.f32 	%f56, %f54, %f55, %f53;
	ld.shared.f32 	%f57, [%r3+68];
	ld.shared.f32 	%f58, [%r6+2176];
	fma.rn.f32 	%f59, %f57, %f58, %f56;
	ld.shared.f32 	%f60, [%r3+72];
	ld.shared.f32 	%f61, [%r6+2304];
	fma.rn.f32 	%f62, %f60, %f61, %f59;
	ld.shared.f32 	%f63, [%r3+76];
	ld.shared.f32 	%f64, [%r6+2432];
	fma.rn.f32 	%f65, %f63, %f64, %f62;
	ld.shared.f32 	%f66, [%r3+80];
	ld.shared.f32 	%f67, [%r6+2560];
	fma.rn.f32 	%f68, %f66, %f67, %f65;
	ld.shared.f32 	%f69, [%r3+84];
	ld.shared.f32 	%f70, [%r6+2688];
	fma.rn.f32 	%f71, %f69, %f70, %f68;
	ld.shared.f32 	%f72, [%r3+88];
	ld.shared.f32 	%f73, [%r6+2816];
	fma.rn.f32 	%f74, %f72, %f73, %f71;
	ld.shared.f32 	%f75, [%r3+92];
	ld.shared.f32 	%f76, [%r6+2944];
	fma.rn.f32 	%f77, %f75, %f76, %f74;
	ld.shared.f32 	%f78, [%r3+96];
	ld.shared.f32 	%f79, [%r6+3072];
	fma.rn.f32 	%f80, %f78, %f79, %f77;
	ld.shared.f32 	%f81, [%r3+100];
	ld.shared.f32 	%f82, [%r6+3200];
	fma.rn.f32 	%f83, %f81, %f82, %f80;
	ld.shared.f32 	%f84, [%r3+104];
	ld.shared.f32 	%f85, [%r6+3328];
	fma.rn.f32 	%f86, %f84, %f85, %f83;
	ld.shared.f32 	%f87, [%r3+108];
	ld.shared.f32 	%f88, [%r6+3456];
	fma.rn.f32 	%f89, %f87, %f88, %f86;
	ld.shared.f32 	%f90, [%r3+112];
	ld.shared.f32 	%f91, [%r6+3584];
	fma.rn.f32 	%f92, %f90, %f91, %f89;
	ld.shared.f32 	%f93, [%r3+116];
	ld.shared.f32 	%f94, [%r6+3712];
	fma.rn.f32 	%f95, %f93, %f94, %f92;
	ld.shared.f32 	%f96, [%r3+120];
	ld.shared.f32 	%f97, [%r6+3840];
	fma.rn.f32 	%f98, %f96, %f97, %f95;
	ld.shared.f32 	%f99, [%r3+124];
	ld.shared.f32 	%f100, [%r6+3968];
	fma.rn.f32 	%f101, %f99, %f100, %f98;
	bar.sync 	0;
	add.s32 	%r29, %r29, 1;
	setp.ne.s32 	%p1, %r29, 0;
	add.s32 	%r28, %r28, %r9;
	@%p1 bra 	$L__BB0_1;
	cvta.to.global.u64 	%rd9, %rd3;
	mov.u32 	%r21, %ntid.y;
	mov.u32 	%r22, %ctaid.y;
	mad.lo.s32 	%r23, %r22, %r21, %r1;
	mov.u32 	%r24, %ntid.x;
	mov.u32 	%r25, %ctaid.x;
	mad.lo.s32 	%r26, %r25, %r24, %r2;
	mad.lo.s32 	%r27, %r14, %r23, %r26;
	mul.wide.s32 	%rd10, %r27, 4;
	add.s64 	%rd11, %rd9, %rd10;
	st.global.f32 	[%rd11], %f101;
	ret;

}


// ===== COMPILED SASS (sm_100) =====

	.target	sm_100

	.elftype	@"ET_EXEC"


//--------------------- .note.nv.tkinfo           --------------------------
	.section	.note.nv.tkinfo,"",@"SHT_NOTE"
	.sectionflags	@"SHF_NOTE_NV_TKINFO"
	.tkinfo
        /*0018*/ 	.word	0x00000002
        /*0030*/ 	.string	""
        /*0030*/ 	.string	"ptxas"
        /*0030*/ 	.string	"Cuda compilation tools, release 13.0, V13.0.88"
        /*0030*/ 	.string	"Build cuda_13.0.r13.0/compiler.36424714_0"
        /*0030*/ 	.string	"-arch sm_100 -m 64 "



//--------------------- .note.nv.cuinfo           --------------------------
	.section	.note.nv.cuinfo,"",@"SHT_NOTE"
	.sectionflags	@"SHF_NOTE_NV_CUINFO"
        /*0018*/ 	.short	0x0002
        /*001a*/ 	.short	0x0064
        /*001c*/ 	.short	0x0082
	.zero		2


//--------------------- .nv.info                  --------------------------
	.section	.nv.info,"",@"SHT_CUDA_INFO"
	.align	4


	//----- nvinfo : EIATTR_REGCOUNT
	.align		4
        /*0000*/ 	.byte	0x04, 0x2f
        /*0002*/ 	.short	(.L_1 - .L_0)
	.align		4
.L_0:
        /*0004*/ 	.word	index@(_Z12matmulKernelPfS_S_i)
        /*0008*/ 	.word	0x00000020


	//----- nvinfo : EIATTR_FRAME_SIZE
	.align		4
.L_1:
        /*000c*/ 	.byte	0x04, 0x11
        /*000e*/ 	.short	(.L_3 - .L_2)
	.align		4
.L_2:
        /*0010*/ 	.word	index@(_Z12matmulKernelPfS_S_i)
        /*0014*/ 	.word	0x00000000


	//----- nvinfo : EIATTR_MIN_STACK_SIZE
	.align		4
.L_3:
        /*0018*/ 	.byte	0x04, 0x12
        /*001a*/ 	.short	(.L_5 - .L_4)
	.align		4
.L_4:
        /*001c*/ 	.word	index@(_Z12matmulKernelPfS_S_i)
        /*0020*/ 	.word	0x00000000
.L_5:


//--------------------- .nv.compat                --------------------------
	.section	.nv.compat,"",@"SHT_CUDA_COMPAT_INFO"
	.align	4
        /*0000*/ 	.byte	0x02, 0x09, 0x00, 0x00, 0x02, 0x02, 0x01, 0x00, 0x02, 0x05, 0x05, 0x00, 0x03, 0x07, 0x01, 0x01
        /*0010*/ 	.byte	0x02, 0x03, 0x00, 0x00, 0x02, 0x06, 0x01, 0x00, 0x04, 0x0b, 0x08, 0x00, 0x09, 0x00, 0x00, 0x00
        /*0020*/ 	.byte	0x00, 0x00, 0x00, 0x00


//--------------------- .nv.info._Z12matmulKernelPfS_S_i --------------------------
	.section	.nv.info._Z12matmulKernelPfS_S_i,"",@"SHT_CUDA_INFO"
	.sectionflags	@""
	.align	4


	//----- nvinfo : EIATTR_CUDA_API_VERSION
	.align		4
        /*0000*/ 	.byte	0x04, 0x37
        /*0002*/ 	.short	(.L_7 - .L_6)
.L_6:
        /*0004*/ 	.word	0x00000082


	//----- nvinfo : EIATTR_KPARAM_INFO
	.align		4
.L_7:
        /*0008*/ 	.byte	0x04, 0x17
        /*000a*/ 	.short	(.L_9 - .L_8)
.L_8:
        /*000c*/ 	.word	0x00000000
        /*0010*/ 	.short	0x0003
        /*0012*/ 	.short	0x0018
        /*0014*/ 	.byte	0x00, 0xf0, 0x11, 0x00


	//----- nvinfo : EIATTR_KPARAM_INFO
	.align		4
.L_9:
        /*0018*/ 	.byte	0x04, 0x17
        /*001a*/ 	.short	(.L_11 - .L_10)
.L_10:
        /*001c*/ 	.word	0x00000000
        /*0020*/ 	.short	0x0002
        /*0022*/ 	.short	0x0010
        /*0024*/ 	.byte	0x00, 0xf5, 0x21, 0x00


	//----- nvinfo : EIATTR_KPARAM_INFO
	.align		4
.L_11:
        /*0028*/ 	.byte	0x04, 0x17
        /*002a*/ 	.short	(.L_13 - .L_12)
.L_12:
        /*002c*/ 	.word	0x00000000
        /*0030*/ 	.short	0x0001
        /*0032*/ 	.short	0x0008
        /*0034*/ 	.byte	0x00, 0xf5, 0x21, 0x00


	//----- nvinfo : EIATTR_KPARAM_INFO
	.align		4
.L_13:
        /*0038*/ 	.byte	0x04, 0x17
        /*003a*/ 	.short	(.L_15 - .L_14)
.L_14:
        /*003c*/ 	.word	0x00000000
        /*0040*/ 	.short	0x0000
        /*0042*/ 	.short	0x0000
        /*0044*/ 	.byte	0x00, 0xf5, 0x21, 0x00


	//----- nvinfo : EIATTR_SPARSE_MMA_MASK
	.align		4
.L_15:
        /*0048*/ 	.byte	0x03, 0x50
        /*004a*/ 	.short	0x0000


	//----- nvinfo : EIATTR_MAXREG_COUNT
	.align		4
        /*004c*/ 	.byte	0x03, 0x1b
        /*004e*/ 	.short	0x00ff


	//----- nvinfo : EIATTR_NUM_BARRIERS
	.align		4
        /*0050*/ 	.byte	0x02, 0x4c
        /*0052*/ 	.byte	0x01
	.zero		1


	//----- nvinfo : EIATTR_MERCURY_ISA_VERSION
	.align		4
        /*0054*/ 	.byte	0x03, 0x5f
        /*0056*/ 	.short	0x0101


	//----- nvinfo : EIATTR_VRC_CTA_INIT_COUNT
	.align		4
        /*0058*/ 	.byte	0x02, 0x4a
	.zero		1
	.zero		1


	//----- nvinfo : EIATTR_EXIT_INSTR_OFFSETS
	.align		4
        /*005c*/ 	.byte	0x04, 0x1c
        /*005e*/ 	.short	(.L_17 - .L_16)


	//   ....[0]....
.L_16:
        /*0060*/ 	.word	0x00000730


	//----- nvinfo : EIATTR_CBANK_PARAM_SIZE
	.align		4
.L_17:
        /*0064*/ 	.byte	0x03, 0x19
        /*0066*/ 	.short	0x001c


	//----- nvinfo : EIATTR_PARAM_CBANK
	.align		4
        /*0068*/ 	.byte	0x04, 0x0a
        /*006a*/ 	.short	(.L_19 - .L_18)
	.align		4
.L_18:
        /*006c*/ 	.word	index@(.nv.constant0._Z12matmulKernelPfS_S_i)
        /*0070*/ 	.short	0x0380
        /*0072*/ 	.short	0x001c


	//----- nvinfo : EIATTR_SW_WAR
	.align		4
.L_19:
        /*0074*/ 	.byte	0x04, 0x36
        /*0076*/ 	.short	(.L_21 - .L_20)
.L_20:
        /*0078*/ 	.word	0x00000008
.L_21:


//--------------------- .nv.callgraph             --------------------------
	.section	.nv.callgraph,"",@"SHT_CUDA_CALLGRAPH"
	.align	4
	.sectionentsize	8
	.align		4
        /*0000*/ 	.word	0x00000000
	.align		4
        /*0004*/ 	.word	0xffffffff
	.align		4
        /*0008*/ 	.word	0x00000000
	.align		4
        /*000c*/ 	.word	0xfffffffe
	.align		4
        /*0010*/ 	.word	0x00000000
	.align		4
        /*0014*/ 	.word	0xfffffffd
	.align		4
        /*0018*/ 	.word	0x00000000
	.align		4
        /*001c*/ 	.word	0xfffffffc


//--------------------- .text._Z12matmulKernelPfS_S_i --------------------------
	.section	.text._Z12matmulKernelPfS_S_i,"ax",@progbits
	.align	128
        .global         _Z12matmulKernelPfS_S_i
        .type           _Z12matmulKernelPfS_S_i,@function
        .size           _Z12matmulKernelPfS_S_i,(.L_x_2 - _Z12matmulKernelPfS_S_i)
        .other          _Z12matmulKernelPfS_S_i,@"STO_CUDA_ENTRY STV_DEFAULT"
_Z12matmulKernelPfS_S_i:
.text._Z12matmulKernelPfS_S_i:
[----:B------:R-:W-:Y:S01]  /*0000*/  LDC R1, c[0x0][0x37c] ;  /* 0x0000df00ff017b82 */ /* 0x000fe20000000800 */
[----:B------:R-:W0:Y:S07]  /*0010*/  S2R R0, SR_TID.Y ;  /* 0x0000000000007919 */ /* 0x000e2e0000002200 */
[----:B------:R-:W1:Y:S01]  /*0020*/  S2UR UR6, SR_CgaCtaId ;  /* 0x00000000000679c3 */ /* 0x000e620000008800 */
[----:B------:R-:W2:Y:S01]  /*0030*/  LDCU UR9, c[0x0][0x398] ;  /* 0x00007300ff0977ac */ /* 0x000ea20008000800 */
[----:B------:R-:W-:Y:S01]  /*0040*/  HFMA2 R17, -RZ, RZ, 0, 0 ;  /* 0x00000000ff117431 */ /* 0x000fe200000001ff */
[----:B------:R-:W3:Y:S01]  /*0050*/  S2R R3, SR_TID.X ;  /* 0x0000000000037919 */ /* 0x000ee20000002100 */
[----:B------:R-:W-:Y:S01]  /*0060*/  UMOV UR4, 0x400 ;  /* 0x0000040000047882 */ /* 0x000fe20000000000 */
[----:B------:R-:W4:Y:S03]  /*0070*/  LDCU UR7, c[0x0][0x370] ;  /* 0x00006e00ff0777ac */ /* 0x000f260008000800 */
[----:B------:R-:W3:Y:S01]  /*0080*/  LDC.64 R20, c[0x0][0x380] ;  /* 0x0000e000ff147b82 */ /* 0x000ee20000000a00 */
[----:B------:R-:W-:Y:S01]  /*0090*/  UIADD3 UR5, UPT, UPT, UR4, 0x1000, URZ ;  /* 0x0000100004057890 */ /* 0x000fe2000fffe0ff */
[----:B------:R-:W0:Y:S06]  /*00a0*/  LDCU.64 UR10, c[0x0][0x358] ;  /* 0x00006b00ff0a77ac */ /* 0x000e2c0008000a00 */
[----:B------:R-:W3:Y:S01]  /*00b0*/  LDC.64 R18, c[0x0][0x388] ;  /* 0x0000e200ff127b82 */ /* 0x000ee20000000a00 */
[----:B--2---:R-:W-:-:S02]  /*00c0*/  ULEA UR8, UR9, 0x20, 0x5 ;  /* 0x0000002009087891 */ /* 0x004fc4000f8e28ff */
[----:B-1----:R-:W-:Y:S02]  /*00d0*/  ULEA UR4, UR6, UR4, 0x18 ;  /* 0x0000000406047291 */ /* 0x002fe4000f8ec0ff */
[----:B------:R-:W-:Y:S02]  /*00e0*/  ULEA UR5, UR6, UR5, 0x18 ;  /* 0x0000000506057291 */ /* 0x000fe4000f8ec0ff */
[----:B----4-:R-:W-:Y:S02]  /*00f0*/  UIADD3 UR6, UPT, UPT, -UR7, URZ, URZ ;  /* 0x000000ff07067290 */ /* 0x010fe4000fffe1ff */
[C---:B0-----:R-:W-:Y:S02]  /*0100*/  LEA R16, R0.reuse, UR4, 0x7 ;  /* 0x0000000400107c11 */ /* 0x041fe4000f8e38ff */
[C---:B---3--:R-:W-:Y:S01]  /*0110*/  LEA R5, R3.reuse, UR5, 0x2 ;  /* 0x0000000503057c11 */ /* 0x048fe2000f8e10ff */
[----:B------:R-:W-:Y:S01]  /*0120*/  IMAD R2, R0, UR9, R3 ;  /* 0x0000000900027c24 */ /* 0x000fe2000f8e0203 */
[----:B------:R-:W-:-:S02]  /*0130*/  LEA R6, R3, R16, 0x2 ;  /* 0x0000001003067211 */ /* 0x000fc400078e10ff */
[----:B------:R-:W-:-:S07]  /*0140*/  LEA R4, R0, R5, 0x7 ;  /* 0x0000000500047211 */ /* 0x000fce00078e38ff */
.L_x_0:
[----:B------:R-:W-:-:S04]  /*0150*/  IMAD.WIDE R8, R2, 0x4, R20 ;  /* 0x0000000402087825 */ /* 0x000fc800078e0214 */
[C---:B------:R-:W-:Y:S01]  /*0160*/  IMAD.WIDE R26, R2.reuse, 0x4, R18 ;  /* 0x00000004021a7825 */ /* 0x040fe200078e0212 */
[----:B------:R-:W2:Y:S05]  /*0170*/  LDG.E R23, desc[UR10][R8.64] ;  /* 0x0000000a08177981 */ /* 0x000eaa000c1e1900 */
[----:B------:R-:W3:Y:S01]  /*0180*/  LDG.E R27, desc[UR10][R26.64] ;  /* 0x0000000a1a1b7981 */ /* 0x000ee2000c1e1900 */
[----:B------:R-:W-:Y:S01]  /*0190*/  UIADD3 UR6, UPT, UPT, UR6, 0x1, URZ ;  /* 0x0000000106067890 */ /* 0x000fe2000fffe0ff */
[----:B------:R-:W-:-:S03]  /*01a0*/  IADD3 R2, PT, PT, R2, UR8, RZ ;  /* 0x0000000802027c10 */ /* 0x000fc6000fffe0ff */
[----:B------:R-:W-:Y:S01]  /*01b0*/  UISETP.NE.AND UP0, UPT, UR6, URZ, UPT ;  /* 0x000000ff0600728c */ /* 0x000fe2000bf05270 */
[----:B--2---:R-:W-:Y:S04]  /*01c0*/  STS [R6], R23 ;  /* 0x0000001706007388 */ /* 0x004fe80000000800 */
[----:B---3--:R-:W-:Y:S01]  /*01d0*/  STS [R4], R27 ;  /* 0x0000001b04007388 */ /* 0x008fe20000000800 */
[----:B------:R-:W-:Y:S06]  /*01e0*/  BAR.SYNC.DEFER_BLOCKING 0x0 ;  /* 0x0000000000007b1d */ /* 0x000fec0000010000 */
[----:B------:R-:W-:Y:S04]  /*01f0*/  LDS R28, [R5] ;  /* 0x00000000051c7984 */ /* 0x000fe80000000800 */
[----:B------:R-:W0:Y:S04]  /*0200*/  LDS.128 R12, [R16] ;  /* 0x00000000100c7984 */ /* 0x000e280000000c00 */
[----:B------:R-:W1:Y:S04]  /*0210*/  LDS R29, [R5+0x80] ;  /* 0x00008000051d7984 */ /* 0x000e680000000800 */
[----:B------:R-:W2:Y:S04]  /*0220*/  LDS R25, [R5+0x100] ;  /* 0x0001000005197984 */ /* 0x000ea80000000800 */
[----:B------:R-:W3:Y:S04]  /*0230*/  LDS R22, [R5+0x180] ;  /* 0x0001800005167984 */ /* 0x000ee80000000800 */
[----:B------:R-:W-:Y:S04]  /*0240*/  LDS R7, [R5+0x200] ;  /* 0x0002000005077984 */ /* 0x000fe80000000800 */
[----:B------:R-:W4:Y:S04]  /*0250*/  LDS.128 R8, [R16+0x10] ;  /* 0x0000100010087984 */ /* 0x000f280000000c00 */
[----:B------:R-:W5:Y:S04]  /*0260*/  LDS R24, [R5+0x280] ;  /* 0x0002800005187984 */ /* 0x000f680000000800 */
[----:B------:R-:W5:Y:S04]  /*0270*/  LDS R23, [R5+0x300] ;  /* 0x0003000005177984 */ /* 0x000f680000000800 */
[----:B------:R-:W5:Y:S01]  /*0280*/  LDS R26, [R5+0x380] ;  /* 0x00038000051a7984 */ /* 0x000f620000000800 */
[----:B0-----:R-:W-:-:S03]  /*0290*/  FFMA R12, R12, R28, R17 ;  /* 0x0000001c0c0c7223 */ /* 0x001fc60000000011 */
[----:B------:R-:W-:Y:S01]  /*02a0*/  LDS R17, [R5+0x400] ;  /* 0x0004000005117984 */ /* 0x000fe20000000800 */
[----:B-1----:R-:W-:-:S03]  /*02b0*/  FFMA R12, R29, R13, R12 ;  /* 0x0000000d1d0c7223 */ /* 0x002fc6000000000c */
[----:B------:R-:W-:Y:S01]  /*02c0*/  LDS R28, [R5+0x580] ;  /* 0x00058000051c7984 */ /* 0x000fe20000000800 */
[----:B--2---:R-:W-:-:S04]  /*02d0*/  FFMA R25, R25, R14, R12 ;  /* 0x0000000e19197223 */ /* 0x004fc8000000000c */
[----:B---3--:R-:W-:Y:S02]  /*02e0*/  FFMA R25, R22, R15, R25 ;  /* 0x0000000f16197223 */ /* 0x008fe40000000019 */
[----:B------:R-:W0:Y:S04]  /*02f0*/  LDS.128 R12, [R16+0x20] ;  /* 0x00002000100c7984 */ /* 0x000e280000000c00 */
[----:B------:R-:W1:Y:S01]  /*0300*/  LDS R22, [R5+0x480] ;  /* 0x0004800005167984 */ /* 0x000e620000000800 */
[----:B----4-:R-:W-:-:S03]  /*0310*/  FFMA R25, R8, R7, R25 ;  /* 0x0000000708197223 */ /* 0x010fc60000000019 */
[----:B------:R-:W2:Y:S01]  /*0320*/  LDS R7, [R5+0x500] ;  /* 0x0005000005077984 */ /* 0x000ea20000000800 */
[----:B-----5:R-:W-:-:S04]  /*0330*/  FFMA R24, R24, R9, R25 ;  /* 0x0000000918187223 */ /* 0x020fc80000000019 */
[----:B------:R-:W-:Y:S02]  /*0340*/  FFMA R23, R23, R10, R24 ;  /* 0x0000000a17177223 */ /* 0x000fe40000000018 */
[----:B------:R-:W-:Y:S02]  /*0350*/  LDS R24, [R5+0x680] ;  /* 0x0006800005187984 */ /* 0x000fe40000000800 */
[----:B------:R-:W-:Y:S02]  /*0360*/  FFMA R25, R26, R11, R23 ;  /* 0x0000000b1a197223 */ /* 0x000fe40000000017 */
[----:B------:R-:W-:Y:S04]  /*0370*/  LDS R23, [R5+0x600] ;  /* 0x0006000005177984 */ /* 0x000fe80000000800 */
[----:B------:R-:W3:Y:S04]  /*0380*/  LDS.128 R8, [R16+0x30] ;  /* 0x0000300010087984 */ /* 0x000ee80000000c00 */
[----:B------:R-:W-:Y:S01]  /*0390*/  LDS R26, [R5+0x780] ;  /* 0x00078000051a7984 */ /* 0x000fe20000000800 */
[----:B0-----:R-:W-:-:S03]  /*03a0*/  FFMA R25, R12, R17, R25 ;  /* 0x000000110c197223 */ /* 0x001fc60000000019 */
[----:B------:R-:W0:Y:S01]  /*03b0*/  LDS R17, [R5+0x700] ;  /* 0x0007000005117984 */ /* 0x000e220000000800 */
[----:B-1----:R-:W-:-:S04]  /*03c0*/  FFMA R22, R22, R13, R25 ;  /* 0x0000000d16167223 */ /* 0x002fc80000000019 */
[----:B--2---:R-:W-:Y:S02]  /*03d0*/  FFMA R7, R7, R14, R22 ;  /* 0x0000000e07077223 */ /* 0x004fe40000000016 */
[----:B------:R-:W-:Y:S02]  /*03e0*/  LDS R22, [R5+0x880] ;  /* 0x0008800005167984 */ /* 0x000fe40000000800 */
[----:B------:R-:W-:Y:S02]  /*03f0*/  FFMA R25, R28, R15, R7 ;  /* 0x0000000f1c197223 */ /* 0x000fe40000000007 */
[----:B------:R-:W-:Y:S04]  /*0400*/  LDS R7, [R5+0x800] ;  /* 0x0008000005077984 */ /* 0x000fe80000000800 */
[----:B------:R-:W1:Y:S04]  /*0410*/  LDS.128 R12, [R16+0x40] ;  /* 0x00004000100c7984 */ /* 0x000e680000000c00 */
[----:B------:R-:W-:Y:S01]  /*0420*/  LDS R28, [R5+0x980] ;  /* 0x00098000051c7984 */ /* 0x000fe20000000800 */
[----:B---3--:R-:W-:-:S03]  /*0430*/  FFMA R25, R8, R23, R25 ;  /* 0x0000001708197223 */ /* 0x008fc60000000019 */
[----:B------:R-:W2:Y:S01]  /*0440*/  LDS R23, [R5+0x900] ;  /* 0x0009000005177984 */ /* 0x000ea20000000800 */
[----:B------:R-:W-:-:S04]  /*0450*/  FFMA R24, R24, R9, R25 ;  /* 0x0000000918187223 */ /* 0x000fc80000000019 */
[----:B0-----:R-:W-:Y:S02]  /*0460*/  FFMA R17, R17, R10, R24 ;  /* 0x0000000a11117223 */ /* 0x001fe40000000018 */
[----:B------:R-:W-:Y:S02]  /*0470*/  LDS R24, [R5+0xa80] ;  /* 0x000a800005187984 */ /* 0x000fe40000000800 */
[----:B------:R-:W-:Y:S02]  /*0480*/  FFMA R25, R26, R11, R17 ;  /* 0x0000000b1a197223 */ /* 0x000fe40000000011 */
[----:B------:R-:W-:Y:S04]  /*0490*/  LDS R17, [R5+0xa00] ;  /* 0x000a000005117984 */ /* 0x000fe80000000800 */
[----:B------:R-:W0:Y:S04]  /*04a0*/  LDS.128 R8, [R16+0x50] ;  /* 0x0000500010087984 */ /* 0x000e280000000c00 */
[----:B------:R-:W-:Y:S01]  /*04b0*/  LDS R26, [R5+0xc80] ;  /* 0x000c8000051a7984 */ /* 0x000fe20000000800 */
[----:B-1----:R-:W-:-:S03]  /*04c0*/  FFMA R25, R12, R7, R25 ;  /* 0x000000070c197223 */ /* 0x002fc60000000019 */
[----:B------:R-:W1:Y:S01]  /*04d0*/  LDS R7, [R5+0xb00] ;  /* 0x000b000005077984 */ /* 0x000e620000000800 */
[----:B------:R-:W-:-:S03]  /*04e0*/  FFMA R12, R22, R13, R25 ;  /* 0x0000000d160c7223 */ /* 0x000fc60000000019 */
[----:B------:R-:W3:Y:S01]  /*04f0*/  LDS R22, [R5+0xb80] ;  /* 0x000b800005167984 */ /* 0x000ee20000000800 */
[----:B--2---:R-:W-:-:S04]  /*0500*/  FFMA R23, R23, R14, R12 ;  /* 0x0000000e17177223 */ /* 0x004fc8000000000c */
[----:B------:R-:W-:Y:S02]  /*0510*/  FFMA R25, R28, R15, R23 ;  /* 0x0000000f1c197223 */ /* 0x000fe40000000017 */
[----:B------:R-:W-:Y:S04]  /*0520*/  LDS R23, [R5+0xc00] ;  /* 0x000c000005177984 */ /* 0x000fe80000000800 */
[----:B------:R-:W2:Y:S01]  /*0530*/  LDS.128 R12, [R16+0x60] ;  /* 0x00006000100c7984 */ /* 0x000ea20000000c00 */
[----:B0-----:R-:W-:-:S04]  /*0540*/  FFMA R17, R8, R17, R25 ;  /* 0x0000001108117223 */ /* 0x001fc80000000019 */
[----:B------:R-:W-:Y:S02]  /*0550*/  FFMA R24, R24, R9, R17 ;  /* 0x0000000918187223 */ /* 0x000fe40000000011 */
[----:B------:R-:W0:Y:S02]  /*0560*/  LDS R17, [R5+0xd00] ;  /* 0x000d000005117984 */ /* 0x000e240000000800 */
[----:B-1----:R-:W-:Y:S02]  /*0570*/  FFMA R7, R7, R10, R24 ;  /* 0x0000000a07077223 */ /* 0x002fe40000000018 */
[----:B------:R-:W1:Y:S02]  /*0580*/  LDS R24, [R5+0xd80] ;  /* 0x000d800005187984 */ /* 0x000e640000000800 */
[----:B---3--:R-:W-:Y:S02]  /*0590*/  FFMA R25, R22, R11, R7 ;  /* 0x0000000b16197223 */ /* 0x008fe40000000007 */
[----:B------:R-:W-:Y:S04]  /*05a0*/  LDS R7, [R5+0xe00] ;  /* 0x000e000005077984 */ /* 0x000fe80000000800 */
[----:B------:R-:W3:Y:S04]  /*05b0*/  LDS.128 R8, [R16+0x70] ;  /* 0x0000700010087984 */ /* 0x000ee80000000c00 */
[----:B------:R-:W4:Y:S01]  /*05c0*/  LDS R22, [R5+0xe80] ;  /* 0x000e800005167984 */ /* 0x000f220000000800 */
[----:B--2---:R-:W-:-:S03]  /*05d0*/  FFMA R25, R12, R23, R25 ;  /* 0x000000170c197223 */ /* 0x004fc60000000019 */
[----:B------:R-:W2:Y:S01]  /*05e0*/  LDS R23, [R5+0xf00] ;  /* 0x000f000005177984 */ /* 0x000ea20000000800 */
[----:B------:R-:W-:-:S03]  /*05f0*/  FFMA R26, R26, R13, R25 ;  /* 0x0000000d1a1a7223 */ /* 0x000fc60000000019 */
[----:B------:R-:W5:Y:S01]  /*0600*/  LDS R12, [R5+0xf80] ;  /* 0x000f8000050c7984 */ /* 0x000f620000000800 */
[----:B0-----:R-:W-:-:S04]  /*0610*/  FFMA R17, R17, R14, R26 ;  /* 0x0000000e11117223 */ /* 0x001fc8000000001a */
[----:B-1----:R-:W-:-:S04]  /*0620*/  FFMA R15, R24, R15, R17 ;  /* 0x0000000f180f7223 */ /* 0x002fc80000000011 */
[----:B---3--:R-:W-:-:S04]  /*0630*/  FFMA R7, R8, R7, R15 ;  /* 0x0000000708077223 */ /* 0x008fc8000000000f */
[----:B----4-:R-:W-:-:S04]  /*0640*/  FFMA R22, R22, R9, R7 ;  /* 0x0000000916167223 */ /* 0x010fc80000000007 */
[----:B--2---:R-:W-:-:S04]  /*0650*/  FFMA R23, R23, R10, R22 ;  /* 0x0000000a17177223 */ /* 0x004fc80000000016 */
[----:B-----5:R-:W-:Y:S01]  /*0660*/  FFMA R17, R12, R11, R23 ;  /* 0x0000000b0c117223 */ /* 0x020fe20000000017 */
[----:B------:R-:W-:Y:S06]  /*0670*/  BAR.SYNC.DEFER_BLOCKING 0x0 ;  /* 0x0000000000007b1d */ /* 0x000fec0000010000 */
[----:B------:R-:W-:Y:S05]  /*0680*/  BRA.U UP0, `(.L_x_0) ;  /* 0xfffffff900b07547 */ /* 0x000fea000b83ffff */
[----:B------:R-:W0:Y:S01]  /*0690*/  S2R R7, SR_CTAID.Y ;  /* 0x0000000000077919 */ /* 0x000e220000002600 */
[----:B------:R-:W0:Y:S01]  /*06a0*/  LDCU UR4, c[0x0][0x364] ;  /* 0x00006c80ff0477ac */ /* 0x000e220008000800 */
[----:B------:R-:W1:Y:S01]  /*06b0*/  LDC.64 R4, c[0x0][0x390] ;  /* 0x0000e400ff047b82 */ /* 0x000e620000000a00 */
[----:B------:R-:W2:Y:S01]  /*06c0*/  S2R R2, SR_CTAID.X ;  /* 0x0000000000027919 */ /* 0x000ea20000002500 */
[----:B------:R-:W2:Y:S01]  /*06d0*/  LDCU UR5, c[0x0][0x360] ;  /* 0x00006c00ff0577ac */ /* 0x000ea20008000800 */
[----:B0-----:R-:W-:Y:S02]  /*06e0*/  IMAD R0, R7, UR4, R0 ;  /* 0x0000000407007c24 */ /* 0x001fe4000f8e0200 */
[----:B--2---:R-:W-:-:S04]  /*06f0*/  IMAD R3, R2, UR5, R3 ;  /* 0x0000000502037c24 */ /* 0x004fc8000f8e0203 */
[----:B------:R-:W-:-:S04]  /*0700*/  IMAD R3, R0, UR9, R3 ;  /* 0x0000000900037c24 */ /* 0x000fc8000f8e0203 */
[----:B-1----:R-:W-:-:S05]  /*0710*/  IMAD.WIDE R2, R3, 0x4, R4 ;  /* 0x0000000403027825 */ /* 0x002fca00078e0204 */
[----:B------:R-:W-:Y:S01]  /*0720*/  STG.E desc[UR10][R2.64], R17 ;  /* 0x0000001102007986 */ /* 0x000fe2000c10190a */
[----:B------:R-:W-:Y:S05]  /*0730*/  EXIT ;  /* 0x000000000000794d */ /* 0x000fea0003800000 */
.L_x_1:
[----:B------:R-:W-:-:S00]  /*0740*/  BRA `(.L_x_1) ;  /* 0xfffffffc00fc7947 */ /* 0x000fc0000383ffff */
[----:B------:R-:W-:-:S00]  /*0750*/  NOP ;  /* 0x0000000000007918 */ /* 0x000fc00000000000 */
        /* <DEDUP_REMOVED lines=10> */
.L_x_2:


//--------------------- .nv.shared._Z12matmulKernelPfS_S_i --------------------------
	.section	.nv.shared._Z12matmulKernelPfS_S_i,"aw",@nobits
	.sectionflags	@""
	.align	4
.nv.shared._Z12matmulKernelPfS_S_i:
	.zero		9216


//--------------------- .nv.shared.reserved.0     --------------------------
	.section	.nv.shared.reserved.0,"aw",@nobits
	.weak		__nv_reservedSMEM_offset_0_alias
	.size		__nv_reservedSMEM_offset_0_alias, 0, 64
	.other		__nv_reservedSMEM_offset_0_alias,@"STO_CUDA_RESERVED_SHARED STV_DEFAULT"
__nv_reservedSMEM_offset_0_alias:
	.zero		0
	.zero		64


//--------------------- .nv.constant0._Z12matmulKernelPfS_S_i --------------------------
	.section	.nv.constant0._Z12matmulKernelPfS_S_i,"a",@progbits
	.sectionflags	@""
	.align	4
.nv.constant0._Z12matmulKernelPfS_S_i:
	.zero		924


//--------------------- SYMBOLS --------------------------

	.type		.nv.reservedSmem.offset0,@object
	.size		.nv.reservedSmem.offset0,0x4
	.type		.nv.reservedSmem.cap,@object
	.size		.nv.reservedSmem.cap,0x4
